	.headerflags	@"EF_CUDA_TEXMODE_UNIFIED EF_CUDA_64BIT_ADDRESS EF_CUDA_ACCELERATORS EF_CUDA_SM90 EF_CUDA_VIRTUAL_SM(EF_CUDA_SM90)"
	.elftype	@"ET_EXEC"


//--------------------- .nv.info                  --------------------------
	.section	.nv.info,"",@"SHT_CUDA_INFO"
	.align	4


	//----- nvinfo : EIATTR_REGCOUNT
	.align		4
        /*0000*/ 	.byte	0x04, 0x2f
        /*0002*/ 	.short	(.L_1 - .L_0)
	.align		4
.L_0:
        /*0004*/ 	.word	index@(triton_poi_fused_pixel_shuffle_2)
        /*0008*/ 	.word	0x00000017


	//----- nvinfo : EIATTR_MIN_STACK_SIZE
	.align		4
.L_1:
        /*000c*/ 	.byte	0x04, 0x12
        /*000e*/ 	.short	(.L_3 - .L_2)
	.align		4
.L_2:
        /*0010*/ 	.word	index@(triton_poi_fused_pixel_shuffle_2)
        /*0014*/ 	.word	0x00000000


	//----- nvinfo : EIATTR_FRAME_SIZE
	.align		4
.L_3:
        /*0018*/ 	.byte	0x04, 0x11
        /*001a*/ 	.short	(.L_5 - .L_4)
	.align		4
.L_4:
        /*001c*/ 	.word	index@(triton_poi_fused_pixel_shuffle_2)
        /*0020*/ 	.word	0x00000000


	//----- nvinfo : EIATTR_MIN_STACK_SIZE
	.align		4
.L_5:
        /*0024*/ 	.byte	0x04, 0x12
        /*0026*/ 	.short	(.L_7 - .L_6)
	.align		4
.L_6:
        /*0028*/ 	.word	index@(triton_poi_fused_pixel_shuffle_2)
        /*002c*/ 	.word	0x00000000
.L_7:


//--------------------- .nv.info.triton_poi_fused_pixel_shuffle_2 --------------------------
	.section	.nv.info.triton_poi_fused_pixel_shuffle_2,"",@"SHT_CUDA_INFO"
	.sectionflags	@""
	.align	4


	//----- nvinfo : EIATTR_CUDA_API_VERSION
	.align		4
        /*0000*/ 	.byte	0x04, 0x37
        /*0002*/ 	.short	(.L_9 - .L_8)
.L_8:
        /*0004*/ 	.word	0x0000007c


	//----- nvinfo : EIATTR_KPARAM_INFO
	.align		4
.L_9:
        /*0008*/ 	.byte	0x04, 0x17
        /*000a*/ 	.short	(.L_11 - .L_10)
.L_10:
        /*000c*/ 	.word	0x00000000
        /*0010*/ 	.short	0x0004
        /*0012*/ 	.short	0x001c
        /*0014*/ 	.byte	0x00, 0xf0, 0x11, 0x00


	//----- nvinfo : EIATTR_KPARAM_INFO
	.align		4
.L_11:
        /*0018*/ 	.byte	0x04, 0x17
        /*001a*/ 	.short	(.L_13 - .L_12)
.L_12:
        /*001c*/ 	.word	0x00000000
        /*0020*/ 	.short	0x0003
        /*0022*/ 	.short	0x0018
        /*0024*/ 	.byte	0x00, 0xf0, 0x11, 0x00


	//----- nvinfo : EIATTR_KPARAM_INFO
	.align		4
.L_13:
        /*0028*/ 	.byte	0x04, 0x17
        /*002a*/ 	.short	(.L_15 - .L_14)
.L_14:
        /*002c*/ 	.word	0x00000000
        /*0030*/ 	.short	0x0002
        /*0032*/ 	.short	0x0010
        /*0034*/ 	.byte	0x00, 0xf4, 0x21, 0x00


	//----- nvinfo : EIATTR_KPARAM_INFO
	.align		4
.L_15:
        /*0038*/ 	.byte	0x04, 0x17
        /*003a*/ 	.short	(.L_17 - .L_16)
.L_16:
        /*003c*/ 	.word	0x00000000
        /*0040*/ 	.short	0x0001
        /*0042*/ 	.short	0x0008
        /*0044*/ 	.byte	0x00, 0xf4, 0x21, 0x00


	//----- nvinfo : EIATTR_KPARAM_INFO
	.align		4
.L_17:
        /*0048*/ 	.byte	0x04, 0x17
        /*004a*/ 	.short	(.L_19 - .L_18)
.L_18:
        /*004c*/ 	.word	0x00000000
        /*0050*/ 	.short	0x0000
        /*0052*/ 	.short	0x0000
        /*0054*/ 	.byte	0x00, 0xf4, 0x21, 0x00


	//----- nvinfo : EIATTR_SPARSE_MMA_MASK
	.align		4
.L_19:
        /*0058*/ 	.byte	0x03, 0x50
        /*005a*/ 	.short	0x0000


	//----- nvinfo : EIATTR_MAXREG_COUNT
	.align		4
        /*005c*/ 	.byte	0x03, 0x1b
        /*005e*/ 	.short	0x00ff


	//----- nvinfo : EIATTR_EXIT_INSTR_OFFSETS
	.align		4
        /*0060*/ 	.byte	0x04, 0x1c
        /*0062*/ 	.short	(.L_21 - .L_20)


	//   ....[0]....
.L_20:
        /*0064*/ 	.word	0x000005b0


	//   ....[1]....
        /*0068*/ 	.word	0x000005d0


	//----- nvinfo : EIATTR_REQNTID
	.align		4
.L_21:
        /*006c*/ 	.byte	0x04, 0x10
        /*006e*/ 	.short	(.L_23 - .L_22)
.L_22:
        /*0070*/ 	.word	0x00000080
        /*0074*/ 	.word	0x00000001
        /*0078*/ 	.word	0x00000001


	//----- nvinfo : EIATTR_CBANK_PARAM_SIZE
	.align		4
.L_23:
        /*007c*/ 	.byte	0x03, 0x19
        /*007e*/ 	.short	0x0020


	//----- nvinfo : EIATTR_PARAM_CBANK
	.align		4
        /*0080*/ 	.byte	0x04, 0x0a
        /*0082*/ 	.short	(.L_25 - .L_24)
	.align		4
.L_24:
        /*0084*/ 	.word	index@(.nv.constant0.triton_poi_fused_pixel_shuffle_2)
        /*0088*/ 	.short	0x0210
        /*008a*/ 	.short	0x0020


	//----- nvinfo : EIATTR_SW_WAR
	.align		4
.L_25:
        /*008c*/ 	.byte	0x04, 0x36
        /*008e*/ 	.short	(.L_27 - .L_26)
.L_26:
        /*0090*/ 	.word	0x00000008
.L_27:


//--------------------- .nv.callgraph             --------------------------
	.section	.nv.callgraph,"",@"SHT_CUDA_CALLGRAPH"
	.align	4
	.sectionentsize	8
	.align		4
        /*0000*/ 	.word	0x00000000
	.align		4
        /*0004*/ 	.word	0xffffffff
	.align		4
        /*0008*/ 	.word	0x00000000
	.align		4
        /*000c*/ 	.word	0xfffffffe
	.align		4
        /*0010*/ 	.word	0x00000000
	.align		4
        /*0014*/ 	.word	0xfffffffd
	.align		4
        /*0018*/ 	.word	0x00000000
	.align		4
        /*001c*/ 	.word	0xfffffffc


//--------------------- .text.triton_poi_fused_pixel_shuffle_2 --------------------------
	.section	.text.triton_poi_fused_pixel_shuffle_2,"ax",@progbits
	.sectionflags	@"SHF_BARRIERS=1"
	.align	128
        .global         triton_poi_fused_pixel_shuffle_2
        .type           triton_poi_fused_pixel_shuffle_2,@function
        .size           triton_poi_fused_pixel_shuffle_2,(.L_x_1 - triton_poi_fused_pixel_shuffle_2)
        .other          triton_poi_fused_pixel_shuffle_2,@"STO_CUDA_ENTRY STV_DEFAULT"
triton_poi_fused_pixel_shuffle_2:
.text.triton_poi_fused_pixel_shuffle_2:
[----:B------:R-:W0:Y:S02]  /*0000*/  LDC R1, c[0x0][0x28] ;  /* 0x00000a00ff017b82 */ /* 0x000e240000000800 */
[----:B------:R-:W1:Y:S01]  /*0010*/  S2R R6, SR_TID.X ;  /* 0x0000000000067919 */ /* 0x000e620000002100 */
[----:B------:R-:W-:Y:S01]  /*0020*/  ULDC.64 UR6, c[0x0][0x208] ;  /* 0x0000820000067ab9 */ /* 0x000fe20000000a00 */
[----:B------:R-:W2:Y:S01]  /*0030*/  S2R R7, SR_CTAID.Y ;  /* 0x0000000000077919 */ /* 0x000ea20000002600 */
[----:B------:R-:W3:Y:S01]  /*0040*/  S2R R0, SR_CTAID.X ;  /* 0x0000000000007919 */ /* 0x000ee20000002500 */
[----:B-1----:R-:W-:Y:S01]  /*0050*/  IMAD.SHL.U32 R4, R6, 0x2, RZ ;  /* 0x0000000206047824 */ /* 0x002fe200078e00ff */
[----:B--2---:R-:W-:-:S04]  /*0060*/  SHF.R.S32.HI R5, RZ, 0x17, R7 ;  /* 0x00000017ff057819 */ /* 0x004fc80000011407 */
[----:B------:R-:W-:Y:S02]  /*0070*/  LOP3.LUT R4, R4, 0xfe, RZ, 0xc0, !PT ;  /* 0x000000fe04047812 */ /* 0x000fe400078ec0ff */
[----:B------:R-:W-:Y:S02]  /*0080*/  SGXT R5, R5, 0x1 ;  /* 0x000000010505781a */ /* 0x000fe40000000200 */
[----:B------:R-:W-:Y:S02]  /*0090*/  PRMT R8, R4, 0x6540, R7 ;  /* 0x0000654004087816 */ /* 0x000fe40000000007 */
[----:B---3--:R-:W-:Y:S02]  /*00a0*/  ISETP.GE.AND P0, PT, R0, 0x4, PT ;  /* 0x000000040000780c */ /* 0x008fe40003f06270 */
[CC--:B------:R-:W-:Y:S02]  /*00b0*/  LEA.HI R9, R5.reuse, R8.reuse, RZ, 0x2 ;  /* 0x0000000805097211 */ /* 0x0c0fe400078f10ff */
[----:B------:R-:W-:-:S02]  /*00c0*/  LEA.HI R2, R5, R8, RZ, 0x4 ;  /* 0x0000000805027211 */ /* 0x000fc400078f20ff */
[----:B------:R-:W-:Y:S02]  /*00d0*/  SHF.R.S32.HI R12, RZ, 0x2, R9 ;  /* 0x00000002ff0c7819 */ /* 0x000fe40000011409 */
[----:B------:R-:W-:Y:S02]  /*00e0*/  SHF.R.S32.HI R11, RZ, 0x4, R2 ;  /* 0x00000004ff0b7819 */ /* 0x000fe40000011402 */
[----:B------:R-:W-:Y:S01]  /*00f0*/  LEA.HI R10, R5, R8, RZ, 0x6 ;  /* 0x00000008050a7211 */ /* 0x000fe200078f30ff */
[----:B------:R-:W1:Y:S01]  /*0100*/  LDC.64 R2, c[0x0][0x210] ;  /* 0x00008400ff027b82 */ /* 0x000e620000000a00 */
[----:B------:R-:W-:Y:S02]  /*0110*/  LEA.HI R13, R12, R12, RZ, 0x2 ;  /* 0x0000000c0c0d7211 */ /* 0x000fe400078f10ff */
[----:B------:R-:W-:Y:S01]  /*0120*/  LEA.HI R14, R11, R11, RZ, 0x2 ;  /* 0x0000000b0b0e7211 */ /* 0x000fe200078f10ff */
[----:B------:R-:W-:Y:S01]  /*0130*/  IMAD.SHL.U32 R10, R10, 0x4, RZ ;  /* 0x000000040a0a7824 */ /* 0x000fe200078e00ff */
[----:B------:R-:W-:-:S02]  /*0140*/  LOP3.LUT R13, R13, 0x3fffffc, RZ, 0xc0, !PT ;  /* 0x03fffffc0d0d7812 */ /* 0x000fc400078ec0ff */
[----:B------:R-:W-:Y:S02]  /*0150*/  LOP3.LUT R14, R14, 0x3ffffffc, RZ, 0xc0, !PT ;  /* 0x3ffffffc0e0e7812 */ /* 0x000fe400078ec0ff */
[----:B------:R-:W-:Y:S01]  /*0160*/  LOP3.LUT R10, R10, 0xffffff00, RZ, 0xc0, !PT ;  /* 0xffffff000a0a7812 */ /* 0x000fe200078ec0ff */
[----:B------:R-:W-:Y:S01]  /*0170*/  IMAD.IADD R13, R12, 0x1, -R13 ;  /* 0x000000010c0d7824 */ /* 0x000fe200078e0a0d */
[----:B------:R-:W-:Y:S01]  /*0180*/  LOP3.LUT R9, R9, 0xfffffffc, RZ, 0xc0, !PT ;  /* 0xfffffffc09097812 */ /* 0x000fe200078ec0ff */
[----:B------:R-:W-:Y:S01]  /*0190*/  IMAD.IADD R11, R11, 0x1, -R14 ;  /* 0x000000010b0b7824 */ /* 0x000fe200078e0a0e */
[----:B------:R-:W-:Y:S01]  /*01a0*/  ISETP.LT.AND P1, PT, R8, 0x300, !P0 ;  /* 0x000003000800780c */ /* 0x000fe20004721270 */
[----:B------:R-:W-:Y:S02]  /*01b0*/  IMAD R10, R13, 0x40, R10 ;  /* 0x000000400d0a7824 */ /* 0x000fe400078e020a */
[----:B------:R-:W-:-:S04]  /*01c0*/  IMAD R11, R0, 0x4, R11 ;  /* 0x00000004000b7824 */ /* 0x000fc800078e020b */
[----:B------:R-:W-:-:S05]  /*01d0*/  IMAD.U32 R10, R11, 0x4, R10 ;  /* 0x000000040b0a7824 */ /* 0x000fca00078e000a */
[----:B------:R-:W-:-:S05]  /*01e0*/  IADD3 R9, R10, R8, -R9 ;  /* 0x000000080a097210 */ /* 0x000fca0007ffe809 */
[----:B-1----:R-:W-:Y:S01]  /*01f0*/  IMAD.WIDE R10, R9, 0x4, R2 ;  /* 0x00000004090a7825 */ /* 0x002fe200078e0202 */
[----:B------:R-:W-:-:S06]  /*0200*/  CS2R R8, SRZ ;  /* 0x0000000000087805 */ /* 0x000fcc000001ff00 */
[----:B------:R1:W2:Y:S01]  /*0210*/  @P1 LDG.E.EL.64 R8, desc[UR6][R10.64] ;  /* 0x000000060a081981 */ /* 0x0002a2000c2e1b00 */
[----:B------:R-:W3:Y:S01]  /*0220*/  S2UR UR5, SR_CgaCtaId ;  /* 0x00000000000579c3 */ /* 0x000ee20000008800 */
[----:B------:R-:W-:Y:S01]  /*0230*/  LOP3.LUT R12, R6, 0x7f, RZ, 0xc0, !PT ;  /* 0x0000007f060c7812 */ /* 0x000fe200078ec0ff */
[----:B------:R-:W-:Y:S01]  /*0240*/  IMAD.SHL.U32 R3, R7, 0x100, RZ ;  /* 0x0000010007037824 */ /* 0x000fe200078e00ff */
[----:B------:R-:W-:Y:S02]  /*0250*/  UMOV UR4, 0x400 ;  /* 0x0000040000047882 */ /* 0x000fe40000000000 */
[----:B------:R-:W-:Y:S02]  /*0260*/  PRMT R2, R12, 0x6540, R7 ;  /* 0x000065400c027816 */ /* 0x000fe40000000007 */
[----:B------:R-:W-:Y:S02]  /*0270*/  LOP3.LUT R6, R3, 0x80, R12, 0xfe, !PT ;  /* 0x0000008003067812 */ /* 0x000fe400078efe0c */
[CC--:B------:R-:W-:Y:S01]  /*0280*/  LEA.HI R7, R5.reuse, R2.reuse, RZ, 0x6 ;  /* 0x0000000205077211 */ /* 0x0c0fe200078f30ff */
[----:B-1----:R-:W1:Y:S01]  /*0290*/  LDC.64 R10, c[0x0][0x218] ;  /* 0x00008600ff0a7b82 */ /* 0x002e620000000a00 */
[----:B------:R-:W-:-:S02]  /*02a0*/  LEA.HI R3, R5, R2, RZ, 0x2 ;  /* 0x0000000205037211 */ /* 0x000fc400078f10ff */
[CC--:B------:R-:W-:Y:S02]  /*02b0*/  LEA.HI R13, R5.reuse, R6.reuse, RZ, 0x2 ;  /* 0x00000006050d7211 */ /* 0x0c0fe400078f10ff */
[----:B------:R-:W-:Y:S02]  /*02c0*/  LEA.HI R5, R5, R6, RZ, 0x6 ;  /* 0x0000000605057211 */ /* 0x000fe400078f30ff */
[----:B------:R-:W-:Y:S02]  /*02d0*/  SHF.R.S32.HI R7, RZ, 0x6, R7 ;  /* 0x00000006ff077819 */ /* 0x000fe40000011407 */
[----:B------:R-:W-:Y:S02]  /*02e0*/  SHF.R.S32.HI R17, RZ, 0x6, R5 ;  /* 0x00000006ff117819 */ /* 0x000fe40000011405 */
[----:B------:R-:W-:Y:S01]  /*02f0*/  SHF.R.S32.HI R3, RZ, 0x2, R3 ;  /* 0x00000002ff037819 */ /* 0x000fe20000011403 */
[----:B------:R-:W-:Y:S01]  /*0300*/  IMAD.HI R5, R7, 0x55555556, RZ ;  /* 0x5555555607057827 */ /* 0x000fe200078e02ff */
[----:B------:R-:W-:Y:S01]  /*0310*/  SHF.R.S32.HI R15, RZ, 0x2, R13 ;  /* 0x00000002ff0f7819 */ /* 0x000fe2000001140d */
[----:B---3--:R-:W-:Y:S01]  /*0320*/  UPRMT UR4, UR5, 0x654, UR4 ;  /* 0x0000065405047896 */ /* 0x008fe20008000004 */
[----:B------:R-:W-:Y:S01]  /*0330*/  LEA.HI R13, R3, R3, RZ, 0x2 ;  /* 0x00000003030d7211 */ /* 0x000fe200078f10ff */
[----:B------:R-:W-:Y:S01]  /*0340*/  IMAD.HI R18, R17, 0x55555556, RZ ;  /* 0x5555555611127827 */ /* 0x000fe200078e02ff */
[----:B------:R-:W-:-:S02]  /*0350*/  LEA.HI R14, R5, R5, RZ, 0x1 ;  /* 0x00000005050e7211 */ /* 0x000fc400078f08ff */
[----:B------:R-:W-:Y:S02]  /*0360*/  LOP3.LUT R16, R13, 0x3ffffffc, RZ, 0xc0, !PT ;  /* 0x3ffffffc0d107812 */ /* 0x000fe400078ec0ff */
[----:B------:R-:W-:Y:S01]  /*0370*/  LEA.HI R19, R15, R15, RZ, 0x2 ;  /* 0x0000000f0f137211 */ /* 0x000fe200078f10ff */
[----:B------:R-:W-:Y:S01]  /*0380*/  IMAD R14, R14, -0x3, R7 ;  /* 0xfffffffd0e0e7824 */ /* 0x000fe200078e0207 */
[----:B------:R-:W-:Y:S01]  /*0390*/  LEA R7, R4, UR4, 0x3 ;  /* 0x0000000404077c11 */ /* 0x000fe2000f8e18ff */
[----:B------:R-:W-:Y:S01]  /*03a0*/  IMAD.IADD R3, R3, 0x1, -R16 ;  /* 0x0000000103037824 */ /* 0x000fe200078e0a10 */
[----:B------:R-:W-:Y:S02]  /*03b0*/  LOP3.LUT R20, R19, 0x3ffffffc, RZ, 0xc0, !PT ;  /* 0x3ffffffc13147812 */ /* 0x000fe400078ec0ff */
[----:B------:R-:W-:Y:S01]  /*03c0*/  ISETP.LT.AND P1, PT, R2, 0x300, !P0 ;  /* 0x000003000200780c */ /* 0x000fe20004721270 */
[----:B------:R-:W-:Y:S01]  /*03d0*/  IMAD R3, R3, 0x4, R0 ;  /* 0x0000000403037824 */ /* 0x000fe200078e0200 */
[----:B------:R-:W-:Y:S01]  /*03e0*/  LEA.HI R18, R18, R18, RZ, 0x1 ;  /* 0x0000001212127211 */ /* 0x000fe200078f08ff */
[----:B------:R-:W-:Y:S01]  /*03f0*/  IMAD.IADD R15, R15, 0x1, -R20 ;  /* 0x000000010f0f7824 */ /* 0x000fe200078e0a14 */
[----:B------:R-:W-:Y:S01]  /*0400*/  ISETP.LT.AND P0, PT, R6, 0x300, !P0 ;  /* 0x000003000600780c */ /* 0x000fe20004701270 */
[----:B------:R-:W-:-:S02]  /*0410*/  IMAD R3, R14, 0x10, R3 ;  /* 0x000000100e037824 */ /* 0x000fc400078e0203 */
[----:B------:R-:W-:Y:S02]  /*0420*/  IMAD R18, R18, -0x3, R17 ;  /* 0xfffffffd12127824 */ /* 0x000fe400078e0211 */
[----:B------:R-:W-:Y:S02]  /*0430*/  IMAD.MOV.U32 R17, RZ, RZ, RZ ;  /* 0x000000ffff117224 */ /* 0x000fe400078e00ff */
[----:B------:R-:W-:Y:S02]  /*0440*/  IMAD R15, R15, 0x4, R0 ;  /* 0x000000040f0f7824 */ /* 0x000fe400078e0200 */
[----:B-1----:R-:W-:-:S04]  /*0450*/  IMAD.WIDE R4, R3, 0x4, R10 ;  /* 0x0000000403047825 */ /* 0x002fc800078e020a */
[----:B------:R-:W-:Y:S02]  /*0460*/  IMAD R15, R18, 0x10, R15 ;  /* 0x00000010120f7824 */ /* 0x000fe400078e020f */
[----:B------:R-:W-:Y:S02]  /*0470*/  IMAD.MOV.U32 R14, RZ, RZ, RZ ;  /* 0x000000ffff0e7224 */ /* 0x000fe400078e00ff */
[----:B------:R-:W-:Y:S01]  /*0480*/  IMAD.WIDE R10, R15, 0x4, R10 ;  /* 0x000000040f0a7825 */ /* 0x000fe200078e020a */
[----:B--2---:R-:W-:Y:S04]  /*0490*/  STS [R7], R8 ;  /* 0x0000000807007388 */ /* 0x004fe80000000800 */
[----:B------:R1:W-:Y:S01]  /*04a0*/  STS [R7+0x8], R9 ;  /* 0x0000080907007388 */ /* 0x0003e20000000800 */
[----:B------:R-:W-:Y:S01]  /*04b0*/  BAR.SYNC.DEFER_BLOCKING 0x0 ;  /* 0x0000000000007b1d */ /* 0x000fe20000010000 */
[----:B------:R-:W-:-:S07]  /*04c0*/  LOP3.LUT R3, R12, 0x80, RZ, 0xfc, !PT ;  /* 0x000000800c037812 */ /* 0x000fce00078efcff */
[----:B-1----:R-:W1:Y:S01]  /*04d0*/  LDC.64 R8, c[0x0][0x220] ;  /* 0x00008800ff087b82 */ /* 0x002e620000000a00 */
[----:B------:R1:W2:Y:S04]  /*04e0*/  @P1 LDG.E.EL R17, desc[UR6][R4.64] ;  /* 0x0000000604111981 */ /* 0x0002a8000c2e1900 */
[----:B------:R-:W3:Y:S01]  /*04f0*/  @P0 LDG.E.EL R14, desc[UR6][R10.64] ;  /* 0x000000060a0e0981 */ /* 0x000ee2000c2e1900 */
[----:B------:R-:W-:Y:S01]  /*0500*/  LEA R12, R12, UR4, 0x3 ;  /* 0x000000040c0c7c11 */ /* 0x000fe2000f8e18ff */
[--C-:B------:R-:W-:Y:S01]  /*0510*/  IMAD R7, R6, 0x4, R0.reuse ;  /* 0x0000000406077824 */ /* 0x100fe200078e0200 */
[----:B------:R-:W-:Y:S01]  /*0520*/  LEA R13, R3, UR4, 0x3 ;  /* 0x00000004030d7c11 */ /* 0x000fe2000f8e18ff */
[----:B------:R-:W-:Y:S02]  /*0530*/  IMAD R3, R2, 0x4, R0 ;  /* 0x0000000402037824 */ /* 0x000fe400078e0200 */
[--C-:B-1----:R-:W-:Y:S01]  /*0540*/  IMAD.WIDE R4, R7, 0x4, R8.reuse ;  /* 0x0000000407047825 */ /* 0x102fe200078e0208 */
[----:B------:R-:W2:Y:S03]  /*0550*/  LDS R12, [R12] ;  /* 0x000000000c0c7984 */ /* 0x000ea60000000800 */
[----:B------:R-:W-:Y:S01]  /*0560*/  IMAD.WIDE R2, R3, 0x4, R8 ;  /* 0x0000000403027825 */ /* 0x000fe200078e0208 */
[----:B------:R-:W3:Y:S03]  /*0570*/  LDS R13, [R13] ;  /* 0x000000000d0d7984 */ /* 0x000ee60000000800 */
[----:B--2---:R-:W-:Y:S01]  /*0580*/  FADD R17, R12, R17 ;  /* 0x000000110c117221 */ /* 0x004fe20000000000 */
[----:B---3--:R-:W-:-:S04]  /*0590*/  FADD R11, R13, R14 ;  /* 0x0000000e0d0b7221 */ /* 0x008fc80000000000 */
[----:B------:R1:W-:Y:S01]  /*05a0*/  @P1 STG.E desc[UR6][R2.64], R17 ;  /* 0x0000001102001986 */ /* 0x0003e2000c101906 */
[----:B------:R-:W-:Y:S05]  /*05b0*/  @!P0 EXIT ;  /* 0x000000000000894d */ /* 0x000fea0003800000 */
[----:B------:R-:W-:Y:S01]  /*05c0*/  STG.E desc[UR6][R4.64], R11 ;  /* 0x0000000b04007986 */ /* 0x000fe2000c101906 */
[----:B------:R-:W-:Y:S05]  /*05d0*/  EXIT ;  /* 0x000000000000794d */ /* 0x000fea0003800000 */
.L_x_0:
[----:B------:R-:W-:-:S00]  /*05e0*/  BRA `(.L_x_0) ;  /* 0xfffffffc00fc7947 */ /* 0x000fc0000383ffff */
[----:B------:R-:W-:-:S00]  /*05f0*/  NOP ;  /* 0x0000000000007918 */ /* 0x000fc00000000000 */
        /* <DEDUP_REMOVED lines=8> */
.L_x_1:


//--------------------- .nv.shared.triton_poi_fused_pixel_shuffle_2 --------------------------
	.section	.nv.shared.triton_poi_fused_pixel_shuffle_2,"aw",@nobits
	.sectionflags	@""
	.align	16
	.zero		1024


//--------------------- .nv.constant0.triton_poi_fused_pixel_shuffle_2 --------------------------
	.section	.nv.constant0.triton_poi_fused_pixel_shuffle_2,"a",@progbits
	.sectionflags	@""
	.align	4
.nv.constant0.triton_poi_fused_pixel_shuffle_2:
	.zero		560
